	.headerflags	@"EF_CUDA_TEXMODE_UNIFIED EF_CUDA_64BIT_ADDRESS EF_CUDA_ACCELERATORS EF_CUDA_SM90 EF_CUDA_VIRTUAL_SM(EF_CUDA_SM90)"
	.elftype	@"ET_EXEC"


//--------------------- .nv.info                  --------------------------
	.section	.nv.info,"",@"SHT_CUDA_INFO"
	.align	4


	//----- nvinfo : EIATTR_REGCOUNT
	.align		4
        /*0000*/ 	.byte	0x04, 0x2f
        /*0002*/ 	.short	(.L_3 - .L_2)
	.align		4
.L_2:
        /*0004*/ 	.word	index@(triton_poi_fused__native_batch_norm_legit_no_training_relu_37)
        /*0008*/ 	.word	0x00000012


	//----- nvinfo : EIATTR_MIN_STACK_SIZE
	.align		4
.L_3:
        /*000c*/ 	.byte	0x04, 0x12
        /*000e*/ 	.short	(.L_5 - .L_4)
	.align		4
.L_4:
        /*0010*/ 	.word	index@(triton_poi_fused__native_batch_norm_legit_no_training_relu_37)
        /*0014*/ 	.word	0x00000000


	//----- nvinfo : EIATTR_FRAME_SIZE
	.align		4
.L_5:
        /*0018*/ 	.byte	0x04, 0x11
        /*001a*/ 	.short	(.L_7 - .L_6)
	.align		4
.L_6:
        /*001c*/ 	.word	index@(triton_poi_fused__native_batch_norm_legit_no_training_relu_37)
        /*0020*/ 	.word	0x00000000


	//----- nvinfo : EIATTR_MIN_STACK_SIZE
	.align		4
.L_7:
        /*0024*/ 	.byte	0x04, 0x12
        /*0026*/ 	.short	(.L_9 - .L_8)
	.align		4
.L_8:
        /*0028*/ 	.word	index@(triton_poi_fused__native_batch_norm_legit_no_training_relu_37)
        /*002c*/ 	.word	0x00000000
.L_9:


//--------------------- .nv.info.triton_poi_fused__native_batch_norm_legit_no_training_relu_37 --------------------------
	.section	.nv.info.triton_poi_fused__native_batch_norm_legit_no_training_relu_37,"",@"SHT_CUDA_INFO"
	.sectionflags	@""
	.align	4


	//----- nvinfo : EIATTR_CUDA_API_VERSION
	.align		4
        /*0000*/ 	.byte	0x04, 0x37
        /*0002*/ 	.short	(.L_11 - .L_10)
.L_10:
        /*0004*/ 	.word	0x0000007c


	//----- nvinfo : EIATTR_KPARAM_INFO
	.align		4
.L_11:
        /*0008*/ 	.byte	0x04, 0x17
        /*000a*/ 	.short	(.L_13 - .L_12)
.L_12:
        /*000c*/ 	.word	0x00000000
        /*0010*/ 	.short	0x0006
        /*0012*/ 	.short	0x0030
        /*0014*/ 	.byte	0x00, 0xf0, 0x11, 0x00


	//----- nvinfo : EIATTR_KPARAM_INFO
	.align		4
.L_13:
        /*0018*/ 	.byte	0x04, 0x17
        /*001a*/ 	.short	(.L_15 - .L_14)
.L_14:
        /*001c*/ 	.word	0x00000000
        /*0020*/ 	.short	0x0005
        /*0022*/ 	.short	0x0028
        /*0024*/ 	.byte	0x00, 0xf4, 0x21, 0x00


	//----- nvinfo : EIATTR_KPARAM_INFO
	.align		4
.L_15:
        /*0028*/ 	.byte	0x04, 0x17
        /*002a*/ 	.short	(.L_17 - .L_16)
.L_16:
        /*002c*/ 	.word	0x00000000
        /*0030*/ 	.short	0x0004
        /*0032*/ 	.short	0x0020
        /*0034*/ 	.byte	0x00, 0xf4, 0x21, 0x00


	//----- nvinfo : EIATTR_KPARAM_INFO
	.align		4
.L_17:
        /*0038*/ 	.byte	0x04, 0x17
        /*003a*/ 	.short	(.L_19 - .L_18)
.L_18:
        /*003c*/ 	.word	0x00000000
        /*0040*/ 	.short	0x0003
        /*0042*/ 	.short	0x0018
        /*0044*/ 	.byte	0x00, 0xf4, 0x21, 0x00


	//----- nvinfo : EIATTR_KPARAM_INFO
	.align		4
.L_19:
        /*0048*/ 	.byte	0x04, 0x17
        /*004a*/ 	.short	(.L_21 - .L_20)
.L_20:
        /*004c*/ 	.word	0x00000000
        /*0050*/ 	.short	0x0002
        /*0052*/ 	.short	0x0010
        /*0054*/ 	.byte	0x00, 0xf4, 0x21, 0x00


	//----- nvinfo : EIATTR_KPARAM_INFO
	.align		4
.L_21:
        /*0058*/ 	.byte	0x04, 0x17
        /*005a*/ 	.short	(.L_23 - .L_22)
.L_22:
        /*005c*/ 	.word	0x00000000
        /*0060*/ 	.short	0x0001
        /*0062*/ 	.short	0x0008
        /*0064*/ 	.byte	0x00, 0xf4, 0x21, 0x00


	//----- nvinfo : EIATTR_KPARAM_INFO
	.align		4
.L_23:
        /*0068*/ 	.byte	0x04, 0x17
        /*006a*/ 	.short	(.L_25 - .L_24)
.L_24:
        /*006c*/ 	.word	0x00000000
        /*0070*/ 	.short	0x0000
        /*0072*/ 	.short	0x0000
        /*0074*/ 	.byte	0x00, 0xf4, 0x21, 0x00


	//----- nvinfo : EIATTR_SPARSE_MMA_MASK
	.align		4
.L_25:
        /*0078*/ 	.byte	0x03, 0x50
        /*007a*/ 	.short	0x0000


	//----- nvinfo : EIATTR_MAXREG_COUNT
	.align		4
        /*007c*/ 	.byte	0x03, 0x1b
        /*007e*/ 	.short	0x00ff


	//----- nvinfo : EIATTR_EXIT_INSTR_OFFSETS
	.align		4
        /*0080*/ 	.byte	0x04, 0x1c
        /*0082*/ 	.short	(.L_27 - .L_26)


	//   ....[0]....
.L_26:
        /*0084*/ 	.word	0x00000300


	//   ....[1]....
        /*0088*/ 	.word	0x00000320


	//----- nvinfo : EIATTR_REQNTID
	.align		4
.L_27:
        /*008c*/ 	.byte	0x04, 0x10
        /*008e*/ 	.short	(.L_29 - .L_28)
.L_28:
        /*0090*/ 	.word	0x00000080
        /*0094*/ 	.word	0x00000001
        /*0098*/ 	.word	0x00000001


	//----- nvinfo : EIATTR_CBANK_PARAM_SIZE
	.align		4
.L_29:
        /*009c*/ 	.byte	0x03, 0x19
        /*009e*/ 	.short	0x0034


	//----- nvinfo : EIATTR_PARAM_CBANK
	.align		4
        /*00a0*/ 	.byte	0x04, 0x0a
        /*00a2*/ 	.short	(.L_31 - .L_30)
	.align		4
.L_30:
        /*00a4*/ 	.word	index@(.nv.constant0.triton_poi_fused__native_batch_norm_legit_no_training_relu_37)
        /*00a8*/ 	.short	0x0210
        /*00aa*/ 	.short	0x0034


	//----- nvinfo : EIATTR_SW_WAR
	.align		4
.L_31:
        /*00ac*/ 	.byte	0x04, 0x36
        /*00ae*/ 	.short	(.L_33 - .L_32)
.L_32:
        /*00b0*/ 	.word	0x00000008
.L_33:


//--------------------- .nv.callgraph             --------------------------
	.section	.nv.callgraph,"",@"SHT_CUDA_CALLGRAPH"
	.align	4
	.sectionentsize	8
	.align		4
        /*0000*/ 	.word	0x00000000
	.align		4
        /*0004*/ 	.word	0xffffffff
	.align		4
        /*0008*/ 	.word	0x00000000
	.align		4
        /*000c*/ 	.word	0xfffffffe
	.align		4
        /*0010*/ 	.word	0x00000000
	.align		4
        /*0014*/ 	.word	0xfffffffd
	.align		4
        /*0018*/ 	.word	0x00000000
	.align		4
        /*001c*/ 	.word	0xfffffffc


//--------------------- .nv.constant4             --------------------------
	.section	.nv.constant4,"a",@progbits
	.align	8
	.align		8
.nv.constant4:
        /*0000*/ 	.dword	_$_str
	.align		8
        /*0008*/ 	.dword	_$_str_$_2


//--------------------- .text.triton_poi_fused__native_batch_norm_legit_no_training_relu_37 --------------------------
	.section	.text.triton_poi_fused__native_batch_norm_legit_no_training_relu_37,"ax",@progbits
	.align	128
        .global         triton_poi_fused__native_batch_norm_legit_no_training_relu_37
        .type           triton_poi_fused__native_batch_norm_legit_no_training_relu_37,@function
        .size           triton_poi_fused__native_batch_norm_legit_no_training_relu_37,(.L_x_1 - triton_poi_fused__native_batch_norm_legit_no_training_relu_37)
        .other          triton_poi_fused__native_batch_norm_legit_no_training_relu_37,@"STO_CUDA_ENTRY STV_DEFAULT"
triton_poi_fused__native_batch_norm_legit_no_training_relu_37:
.text.triton_poi_fused__native_batch_norm_legit_no_training_relu_37:
[----:B------:R-:W0:Y:S01]  /*0000*/  LDC R1, c[0x0][0x28] ;  /* 0x00000a00ff017b82 */ /* 0x000e220000000800 */
[----:B------:R-:W1:Y:S07]  /*0010*/  S2R R0, SR_TID.X ;  /* 0x0000000000007919 */ /* 0x000e6e0000002100 */
[----:B------:R-:W2:Y:S01]  /*0020*/  LDC.64 R8, c[0x0][0x220] ;  /* 0x00008800ff087b82 */ /* 0x000ea20000000a00 */
[----:B------:R-:W-:Y:S01]  /*0030*/  HFMA2.MMA R14, -RZ, RZ, 0, 0 ;  /* 0x00000000ff0e7435 */ /* 0x000fe200000001ff */
[----:B------:R-:W-:Y:S01]  /*0040*/  ULDC.64 UR4, c[0x0][0x208] ;  /* 0x0000820000047ab9 */ /* 0x000fe20000000a00 */
[----:B------:R-:W3:Y:S05]  /*0050*/  S2R R3, SR_CTAID.X ;  /* 0x0000000000037919 */ /* 0x000eea0000002500 */
[----:B------:R-:W4:Y:S08]  /*0060*/  LDC.64 R4, c[0x0][0x210] ;  /* 0x00008400ff047b82 */ /* 0x000f300000000a00 */
[----:B------:R-:W5:Y:S08]  /*0070*/  LDC.64 R6, c[0x0][0x218] ;  /* 0x00008600ff067b82 */ /* 0x000f700000000a00 */
[----:B------:R-:W5:Y:S01]  /*0080*/  LDC.64 R10, c[0x0][0x228] ;  /* 0x00008a00ff0a7b82 */ /* 0x000f620000000a00 */
[----:B-1----:R-:W-:-:S07]  /*0090*/  LOP3.LUT R0, R0, 0x7f, RZ, 0xc0, !PT ;  /* 0x0000007f00007812 */ /* 0x002fce00078ec0ff */
[----:B------:R-:W1:Y:S01]  /*00a0*/  LDC.64 R12, c[0x0][0x230] ;  /* 0x00008c00ff0c7b82 */ /* 0x000e620000000a00 */
[----:B---3--:R-:W-:Y:S02]  /*00b0*/  SHF.R.S32.HI R2, RZ, 0x18, R3 ;  /* 0x00000018ff027819 */ /* 0x008fe40000011403 */
[----:B------:R-:W-:Y:S02]  /*00c0*/  LEA R0, R3, R0, 0x7 ;  /* 0x0000000003007211 */ /* 0x000fe400078e38ff */
[----:B------:R-:W-:Y:S02]  /*00d0*/  SGXT R3, R2, 0x1 ;  /* 0x000000010203781a */ /* 0x000fe40000000200 */
[----:B------:R-:W-:Y:S02]  /*00e0*/  ISETP.GE.AND P0, PT, R0, 0x4800, PT ;  /* 0x000048000000780c */ /* 0x000fe40003f06270 */
[----:B------:R-:W-:-:S04]  /*00f0*/  LEA.HI R3, R3, R0, RZ, 0x7 ;  /* 0x0000000003037211 */ /* 0x000fc800078f38ff */
[----:B------:R-:W-:-:S04]  /*0100*/  LOP3.LUT R3, R3, 0xffffff80, RZ, 0xc0, !PT ;  /* 0xffffff8003037812 */ /* 0x000fc800078ec0ff */
[----:B------:R-:W-:-:S05]  /*0110*/  IADD3 R15, R0, -R3, RZ ;  /* 0x80000003000f7210 */ /* 0x000fca0007ffe0ff */
[----:B--2---:R-:W-:-:S05]  /*0120*/  IMAD.WIDE R8, R15, 0x4, R8 ;  /* 0x000000040f087825 */ /* 0x004fca00078e0208 */
[----:B------:R2:W3:Y:S01]  /*0130*/  @!P0 LDG.E.EL R14, desc[UR4][R8.64] ;  /* 0x00000004080e8981 */ /* 0x0004e2000c2e1900 */
[----:B------:R-:W-:Y:S01]  /*0140*/  CS2R R2, SRZ ;  /* 0x0000000000027805 */ /* 0x000fe2000001ff00 */
[----:B----4-:R-:W-:-:S04]  /*0150*/  IMAD.WIDE R4, R0, 0x4, R4 ;  /* 0x0000000400047825 */ /* 0x010fc800078e0204 */
[C---:B-----5:R-:W-:Y:S01]  /*0160*/  IMAD.WIDE R6, R15.reuse, 0x4, R6 ;  /* 0x000000040f067825 */ /* 0x060fe200078e0206 */
[----:B------:R4:W5:Y:S03]  /*0170*/  @!P0 LDG.E R2, desc[UR4][R4.64] ;  /* 0x0000000404028981 */ /* 0x000966000c1e1900 */
[C---:B0-2---:R-:W-:Y:S01]  /*0180*/  IMAD.WIDE R8, R15.reuse, 0x4, R10 ;  /* 0x000000040f087825 */ /* 0x045fe200078e020a */
[----:B------:R0:W5:Y:S03]  /*0190*/  @!P0 LDG.E.EL R3, desc[UR4][R6.64] ;  /* 0x0000000406038981 */ /* 0x000166000c2e1900 */
[----:B-1----:R-:W-:Y:S01]  /*01a0*/  IMAD.WIDE R10, R15, 0x4, R12 ;  /* 0x000000040f0a7825 */ /* 0x002fe200078e020c */
[----:B------:R-:W-:Y:S01]  /*01b0*/  CS2R R12, SRZ ;  /* 0x00000000000c7805 */ /* 0x000fe2000001ff00 */
[----:B----4-:R-:W1:Y:S05]  /*01c0*/  LDC.64 R4, c[0x0][0x238] ;  /* 0x00008e00ff047b82 */ /* 0x010e6a0000000a00 */
[----:B------:R-:W2:Y:S04]  /*01d0*/  @!P0 LDG.E.EL R12, desc[UR4][R8.64] ;  /* 0x00000004080c8981 */ /* 0x000ea8000c2e1900 */
[----:B------:R-:W2:Y:S01]  /*01e0*/  @!P0 LDG.E.EL R13, desc[UR4][R10.64] ;  /* 0x000000040a0d8981 */ /* 0x000ea2000c2e1900 */
[----:B0-----:R-:W-:Y:S01]  /*01f0*/  MOV R6, 0x3e800000 ;  /* 0x3e80000000067802 */ /* 0x001fe20000000f00 */
[----:B---3--:R-:W-:-:S04]  /*0200*/  FADD R14, R14, 0.0010000000474974513054 ;  /* 0x3a83126f0e0e7421 */ /* 0x008fc80000000000 */
[----:B------:R-:W0:Y:S01]  /*0210*/  MUFU.SQRT R15, R14 ;  /* 0x0000000e000f7308 */ /* 0x000e220000002000 */
[----:B-----5:R-:W-:Y:S01]  /*0220*/  FADD R2, -R3, R2 ;  /* 0x0000000203027221 */ /* 0x020fe20000000100 */
[C---:B0-----:R-:W-:Y:S02]  /*0230*/  FSETP.GT.AND P1, PT, R15.reuse, 8.50705917302346158658e+37, PT ;  /* 0x7e8000000f00780b */ /* 0x041fe40003f24000 */
[----:B------:R-:W-:Y:S02]  /*0240*/  FSETP.GEU.AND P2, PT, R15, 1.175494350822287508e-38, PT ;  /* 0x008000000f00780b */ /* 0x000fe40003f4e000 */
[----:B------:R-:W-:-:S09]  /*0250*/  FSEL R6, R6, 1, P1 ;  /* 0x3f80000006067808 */ /* 0x000fd20000800000 */
[----:B------:R-:W-:Y:S02]  /*0260*/  @P1 FMUL R15, R15, 0.25 ;  /* 0x3e8000000f0f1820 */ /* 0x000fe40000400000 */
[----:B------:R-:W-:Y:S02]  /*0270*/  @!P2 FMUL R6, R6, 16777216 ;  /* 0x4b8000000606a820 */ /* 0x000fe40000400000 */
[----:B------:R-:W-:-:S06]  /*0280*/  @!P2 FMUL R15, R15, 16777216 ;  /* 0x4b8000000f0fa820 */ /* 0x000fcc0000400000 */
[----:B------:R-:W0:Y:S02]  /*0290*/  MUFU.RCP R15, R15 ;  /* 0x0000000f000f7308 */ /* 0x000e240000001000 */
[----:B0-----:R-:W-:-:S04]  /*02a0*/  FMUL R3, R15, R6 ;  /* 0x000000060f037220 */ /* 0x001fc80000400000 */
[----:B------:R-:W-:-:S04]  /*02b0*/  FMUL R2, R2, R3 ;  /* 0x0000000302027220 */ /* 0x000fc80000400000 */
[----:B--2---:R-:W-:Y:S01]  /*02c0*/  FFMA R12, R2, R12, R13 ;  /* 0x0000000c020c7223 */ /* 0x004fe2000000000d */
[----:B-1----:R-:W-:-:S04]  /*02d0*/  IMAD.WIDE R2, R0, 0x4, R4 ;  /* 0x0000000400027825 */ /* 0x002fc800078e0204 */
[----:B------:R-:W-:-:S04]  /*02e0*/  FSETP.GEU.AND P1, PT, R12, RZ, PT ;  /* 0x000000ff0c00720b */ /* 0x000fc80003f2e000 */
[----:B------:R-:W-:Y:S01]  /*02f0*/  FSEL R5, R12, RZ, P1 ;  /* 0x000000ff0c057208 */ /* 0x000fe20000800000 */
[----:B------:R-:W-:Y:S08]  /*0300*/  @P0 EXIT ;  /* 0x000000000000094d */ /* 0x000ff00003800000 */
[----:B------:R-:W-:Y:S01]  /*0310*/  STG.E desc[UR4][R2.64], R5 ;  /* 0x0000000502007986 */ /* 0x000fe2000c101904 */
[----:B------:R-:W-:Y:S05]  /*0320*/  EXIT ;  /* 0x000000000000794d */ /* 0x000fea0003800000 */
.L_x_0:
[----:B------:R-:W-:-:S00]  /*0330*/  BRA `(.L_x_0) ;  /* 0xfffffffc00fc7947 */ /* 0x000fc0000383ffff */
[----:B------:R-:W-:-:S00]  /*0340*/  NOP ;  /* 0x0000000000007918 */ /* 0x000fc00000000000 */
        /* <DEDUP_REMOVED lines=11> */
.L_x_1:


//--------------------- .nv.global.init           --------------------------
	.section	.nv.global.init,"aw",@progbits
.nv.global.init:
	.type		_$_str,@object
	.size		_$_str,(_$_str_$_2 - _$_str)
_$_str:
        /*0000*/ 	.byte	0x5f, 0x5f, 0x43, 0x55, 0x44, 0x41, 0x5f, 0x46, 0x54, 0x5a, 0x00
	.type		_$_str_$_2,@object
	.size		_$_str_$_2,(.L_1 - _$_str_$_2)
_$_str_$_2:
        /*000b*/ 	.byte	0x5f, 0x5f, 0x43, 0x55, 0x44, 0x41, 0x5f, 0x50, 0x52, 0x45, 0x43, 0x5f, 0x53, 0x51, 0x52, 0x54
        /*001b*/ 	.byte	0x00
.L_1:


//--------------------- .nv.constant0.triton_poi_fused__native_batch_norm_legit_no_training_relu_37 --------------------------
	.section	.nv.constant0.triton_poi_fused__native_batch_norm_legit_no_training_relu_37,"a",@progbits
	.sectionflags	@""
	.align	4
.nv.constant0.triton_poi_fused__native_batch_norm_legit_no_training_relu_37:
	.zero		580
